//
// Generated by NVIDIA NVVM Compiler
//
// Compiler Build ID: CL-36424714
// Cuda compilation tools, release 13.0, V13.0.88
// Based on NVVM 20.0.0
//

.version 9.0
.target sm_100
.address_size 64

	// .globl	_ZN5gpuds9unionfind17kernel_mass_mergeEPiPKiS3_i

.visible .entry _ZN5gpuds9unionfind17kernel_mass_mergeEPiPKiS3_i(
	.param .u64 .ptr .align 1 _ZN5gpuds9unionfind17kernel_mass_mergeEPiPKiS3_i_param_0,
	.param .u64 .ptr .align 1 _ZN5gpuds9unionfind17kernel_mass_mergeEPiPKiS3_i_param_1,
	.param .u64 .ptr .align 1 _ZN5gpuds9unionfind17kernel_mass_mergeEPiPKiS3_i_param_2,
	.param .u32 _ZN5gpuds9unionfind17kernel_mass_mergeEPiPKiS3_i_param_3
)
{
	.reg .pred 	%p<11>;
	.reg .b32 	%r<44>;
	.reg .b64 	%rd<24>;

	ld.param.u64 	%rd6, [_ZN5gpuds9unionfind17kernel_mass_mergeEPiPKiS3_i_param_0];
	ld.param.u64 	%rd4, [_ZN5gpuds9unionfind17kernel_mass_mergeEPiPKiS3_i_param_1];
	ld.param.u64 	%rd5, [_ZN5gpuds9unionfind17kernel_mass_mergeEPiPKiS3_i_param_2];
	ld.param.u32 	%r23, [_ZN5gpuds9unionfind17kernel_mass_mergeEPiPKiS3_i_param_3];
	cvta.to.global.u64 	%rd1, %rd6;
	mov.u32 	%r24, %ctaid.x;
	mov.u32 	%r25, %ntid.x;
	mov.u32 	%r26, %tid.x;
	mad.lo.s32 	%r27, %r24, %r25, %r26;
	mov.u32 	%r28, %nctaid.x;
	mul.lo.s32 	%r29, %r28, %r25;
	add.s32 	%r30, %r29, %r23;
	add.s32 	%r31, %r30, -1;
	div.s32 	%r32, %r31, %r29;
	mul.lo.s32 	%r35, %r32, %r27;
	add.s32 	%r33, %r35, %r32;
	min.s32 	%r2, %r23, %r33;
	setp.ge.s32 	%p1, %r35, %r2;
	@%p1 bra 	$L__BB0_11;
	cvta.to.global.u64 	%rd2, %rd4;
	cvta.to.global.u64 	%rd3, %rd5;
$L__BB0_2:
	mul.wide.s32 	%rd7, %r35, 4;
	add.s64 	%rd8, %rd2, %rd7;
	ld.global.u32 	%r38, [%rd8];
	add.s64 	%rd9, %rd3, %rd7;
	ld.global.u32 	%r40, [%rd9];
	mul.wide.s32 	%rd10, %r38, 4;
	add.s64 	%rd11, %rd1, %rd10;
	ld.global.u32 	%r37, [%rd11];
	setp.eq.s32 	%p2, %r37, 0;
	mov.u32 	%r36, %r38;
	@%p2 bra 	$L__BB0_4;
$L__BB0_3:
	mul.wide.s32 	%rd12, %r37, 4;
	add.s64 	%rd13, %rd1, %rd12;
	ld.global.u32 	%r9, [%rd13];
	setp.eq.s32 	%p3, %r9, 0;
	mov.u32 	%r36, %r37;
	mov.u32 	%r37, %r9;
	@%p3 bra 	$L__BB0_4;
	bra.uni 	$L__BB0_3;
$L__BB0_4:
	mul.wide.s32 	%rd14, %r38, 4;
	add.s64 	%rd15, %rd1, %rd14;
	atom.global.min.s32 	%r38, [%rd15], %r36;
	setp.gt.s32 	%p4, %r38, %r36;
	@%p4 bra 	$L__BB0_4;
$L__BB0_5:
	mul.wide.s32 	%rd16, %r40, 4;
	add.s64 	%rd17, %rd1, %rd16;
	ld.global.u32 	%r42, [%rd17];
	setp.eq.s32 	%p5, %r42, 0;
	mov.u32 	%r41, %r40;
	@%p5 bra 	$L__BB0_7;
$L__BB0_6:
	mul.wide.s32 	%rd18, %r42, 4;
	add.s64 	%rd19, %rd1, %rd18;
	ld.global.u32 	%r17, [%rd19];
	setp.eq.s32 	%p6, %r17, 0;
	mov.u32 	%r41, %r42;
	mov.u32 	%r42, %r17;
	@%p6 bra 	$L__BB0_7;
	bra.uni 	$L__BB0_6;
$L__BB0_7:
	mul.wide.s32 	%rd20, %r40, 4;
	add.s64 	%rd21, %rd1, %rd20;
	atom.global.min.s32 	%r40, [%rd21], %r41;
	setp.gt.s32 	%p7, %r40, %r41;
	@%p7 bra 	$L__BB0_7;
	setp.eq.s32 	%p8, %r36, %r41;
	@%p8 bra 	$L__BB0_10;
	min.s32 	%r20, %r36, %r41;
	max.s32 	%r40, %r36, %r41;
	mul.wide.s32 	%rd22, %r40, 4;
	add.s64 	%rd23, %rd1, %rd22;
	atom.relaxed.global.cas.b32 	%r34, [%rd23], 0, %r20;
	setp.ne.s32 	%p9, %r34, 0;
	mov.u32 	%r36, %r20;
	@%p9 bra 	$L__BB0_5;
$L__BB0_10:
	add.s32 	%r35, %r35, 1;
	setp.ne.s32 	%p10, %r35, %r2;
	@%p10 bra 	$L__BB0_2;
$L__BB0_11:
	ret;

}
	// .globl	_ZN5gpuds9unionfind14kernel_flattenEPii
.visible .entry _ZN5gpuds9unionfind14kernel_flattenEPii(
	.param .u64 .ptr .align 1 _ZN5gpuds9unionfind14kernel_flattenEPii_param_0,
	.param .u32 _ZN5gpuds9unionfind14kernel_flattenEPii_param_1
)
{
	.reg .pred 	%p<6>;
	.reg .b32 	%r<25>;
	.reg .b64 	%rd<7>;

	ld.param.u64 	%rd3, [_ZN5gpuds9unionfind14kernel_flattenEPii_param_0];
	ld.param.u32 	%r9, [_ZN5gpuds9unionfind14kernel_flattenEPii_param_1];
	cvta.to.global.u64 	%rd1, %rd3;
	mov.u32 	%r10, %ctaid.x;
	mov.u32 	%r11, %ntid.x;
	mov.u32 	%r12, %tid.x;
	mad.lo.s32 	%r13, %r10, %r11, %r12;
	mov.u32 	%r14, %nctaid.x;
	mul.lo.s32 	%r15, %r14, %r11;
	add.s32 	%r16, %r15, %r9;
	add.s32 	%r17, %r16, -1;
	div.s32 	%r18, %r17, %r15;
	mad.lo.s32 	%r22, %r18, %r13, 1;
	add.s32 	%r19, %r9, 1;
	add.s32 	%r20, %r22, %r18;
	min.s32 	%r2, %r19, %r20;
	setp.ge.s32 	%p1, %r22, %r2;
	@%p1 bra 	$L__BB1_4;
$L__BB1_1:
	mul.wide.s32 	%rd4, %r22, 4;
	add.s64 	%rd2, %rd1, %rd4;
	ld.global.u32 	%r23, [%rd2];
	setp.eq.s32 	%p2, %r23, 0;
	mov.u32 	%r24, %r22;
	@%p2 bra 	$L__BB1_3;
$L__BB1_2:
	mov.u32 	%r24, %r23;
	mul.wide.s32 	%rd5, %r24, 4;
	add.s64 	%rd6, %rd1, %rd5;
	ld.global.u32 	%r23, [%rd6];
	setp.ne.s32 	%p3, %r23, 0;
	@%p3 bra 	$L__BB1_2;
$L__BB1_3:
	setp.eq.s32 	%p4, %r24, %r22;
	selp.b32 	%r21, 0, %r24, %p4;
	st.global.u32 	[%rd2], %r21;
	add.s32 	%r22, %r22, 1;
	setp.ne.s32 	%p5, %r22, %r2;
	@%p5 bra 	$L__BB1_1;
$L__BB1_4:
	ret;

}


// ===== COMPILED SASS (sm_100) =====

	.target	sm_100

	.elftype	@"ET_EXEC"


//--------------------- .note.nv.tkinfo           --------------------------
	.section	.note.nv.tkinfo,"",@"SHT_NOTE"
	.sectionflags	@"SHF_NOTE_NV_TKINFO"
	.tkinfo
        /*0018*/ 	.word	0x00000002
        /*0030*/ 	.string	""
        /*0030*/ 	.string	"ptxas"
        /*0030*/ 	.string	"Cuda compilation tools, release 13.0, V13.0.88"
        /*0030*/ 	.string	"Build cuda_13.0.r13.0/compiler.36424714_0"
        /*0030*/ 	.string	"-arch sm_100 -m 64 "



//--------------------- .note.nv.cuinfo           --------------------------
	.section	.note.nv.cuinfo,"",@"SHT_NOTE"
	.sectionflags	@"SHF_NOTE_NV_CUINFO"
        /*0018*/ 	.short	0x0002
        /*001a*/ 	.short	0x0064
        /*001c*/ 	.short	0x0082
	.zero		2


//--------------------- .nv.info                  --------------------------
	.section	.nv.info,"",@"SHT_CUDA_INFO"
	.align	4


	//----- nvinfo : EIATTR_REGCOUNT
	.align		4
        /*0000*/ 	.byte	0x04, 0x2f
        /*0002*/ 	.short	(.L_1 - .L_0)
	.align		4
.L_0:
        /*0004*/ 	.word	index@(_ZN5gpuds9unionfind17kernel_mass_mergeEPiPKiS3_i)
        /*0008*/ 	.word	0x00000014


	//----- nvinfo : EIATTR_FRAME_SIZE
	.align		4
.L_1:
        /*000c*/ 	.byte	0x04, 0x11
        /*000e*/ 	.short	(.L_3 - .L_2)
	.align		4
.L_2:
        /*0010*/ 	.word	index@(_ZN5gpuds9unionfind17kernel_mass_mergeEPiPKiS3_i)
        /*0014*/ 	.word	0x00000000


	//----- nvinfo : EIATTR_REGCOUNT
	.align		4
.L_3:
        /*0018*/ 	.byte	0x04, 0x2f
        /*001a*/ 	.short	(.L_5 - .L_4)
	.align		4
.L_4:
        /*001c*/ 	.word	index@(_ZN5gpuds9unionfind14kernel_flattenEPii)
        /*0020*/ 	.word	0x0000000e


	//----- nvinfo : EIATTR_FRAME_SIZE
	.align		4
.L_5:
        /*0024*/ 	.byte	0x04, 0x11
        /*0026*/ 	.short	(.L_7 - .L_6)
	.align		4
.L_6:
        /*0028*/ 	.word	index@(_ZN5gpuds9unionfind14kernel_flattenEPii)
        /*002c*/ 	.word	0x00000000


	//----- nvinfo : EIATTR_MIN_STACK_SIZE
	.align		4
.L_7:
        /*0030*/ 	.byte	0x04, 0x12
        /*0032*/ 	.short	(.L_9 - .L_8)
	.align		4
.L_8:
        /*0034*/ 	.word	index@(_ZN5gpuds9unionfind14kernel_flattenEPii)
        /*0038*/ 	.word	0x00000000


	//----- nvinfo : EIATTR_MIN_STACK_SIZE
	.align		4
.L_9:
        /*003c*/ 	.byte	0x04, 0x12
        /*003e*/ 	.short	(.L_11 - .L_10)
	.align		4
.L_10:
        /*0040*/ 	.word	index@(_ZN5gpuds9unionfind17kernel_mass_mergeEPiPKiS3_i)
        /*0044*/ 	.word	0x00000000
.L_11:


//--------------------- .nv.compat                --------------------------
	.section	.nv.compat,"",@"SHT_CUDA_COMPAT_INFO"
	.align	4
        /*0000*/ 	.byte	0x02, 0x09, 0x00, 0x00, 0x02, 0x02, 0x01, 0x00, 0x02, 0x05, 0x05, 0x00, 0x03, 0x07, 0x01, 0x01
        /*0010*/ 	.byte	0x02, 0x03, 0x00, 0x00, 0x02, 0x06, 0x01, 0x00, 0x04, 0x0b, 0x08, 0x00, 0x09, 0x00, 0x00, 0x00
        /*0020*/ 	.byte	0x00, 0x00, 0x00, 0x00


//--------------------- .nv.info._ZN5gpuds9unionfind14kernel_flattenEPii --------------------------
	.section	.nv.info._ZN5gpuds9unionfind14kernel_flattenEPii,"",@"SHT_CUDA_INFO"
	.sectionflags	@""
	.align	4


	//----- nvinfo : EIATTR_CUDA_API_VERSION
	.align		4
        /*0000*/ 	.byte	0x04, 0x37
        /*0002*/ 	.short	(.L_13 - .L_12)
.L_12:
        /*0004*/ 	.word	0x00000082


	//----- nvinfo : EIATTR_KPARAM_INFO
	.align		4
.L_13:
        /*0008*/ 	.byte	0x04, 0x17
        /*000a*/ 	.short	(.L_15 - .L_14)
.L_14:
        /*000c*/ 	.word	0x00000000
        /*0010*/ 	.short	0x0001
        /*0012*/ 	.short	0x0008
        /*0014*/ 	.byte	0x00, 0xf0, 0x11, 0x00


	//----- nvinfo : EIATTR_KPARAM_INFO
	.align		4
.L_15:
        /*0018*/ 	.byte	0x04, 0x17
        /*001a*/ 	.short	(.L_17 - .L_16)
.L_16:
        /*001c*/ 	.word	0x00000000
        /*0020*/ 	.short	0x0000
        /*0022*/ 	.short	0x0000
        /*0024*/ 	.byte	0x00, 0xf5, 0x21, 0x00


	//----- nvinfo : EIATTR_SPARSE_MMA_MASK
	.align		4
.L_17:
        /*0028*/ 	.byte	0x03, 0x50
        /*002a*/ 	.short	0x0000


	//----- nvinfo : EIATTR_MAXREG_COUNT
	.align		4
        /*002c*/ 	.byte	0x03, 0x1b
        /*002e*/ 	.short	0x00ff


	//----- nvinfo : EIATTR_MERCURY_ISA_VERSION
	.align		4
        /*0030*/ 	.byte	0x03, 0x5f
        /*0032*/ 	.short	0x0101


	//----- nvinfo : EIATTR_VRC_CTA_INIT_COUNT
	.align		4
        /*0034*/ 	.byte	0x02, 0x4a
	.zero		1
	.zero		1


	//----- nvinfo : EIATTR_EXIT_INSTR_OFFSETS
	.align		4
        /*0038*/ 	.byte	0x04, 0x1c
        /*003a*/ 	.short	(.L_19 - .L_18)


	//   ....[0]....
.L_18:
        /*003c*/ 	.word	0x00000260


	//   ....[1]....
        /*0040*/ 	.word	0x000003f0


	//----- nvinfo : EIATTR_CRS_STACK_SIZE
	.align		4
.L_19:
        /*0044*/ 	.byte	0x04, 0x1e
        /*0046*/ 	.short	(.L_21 - .L_20)
.L_20:
        /*0048*/ 	.word	0x00000000


	//----- nvinfo : EIATTR_CBANK_PARAM_SIZE
	.align		4
.L_21:
        /*004c*/ 	.byte	0x03, 0x19
        /*004e*/ 	.short	0x000c


	//----- nvinfo : EIATTR_PARAM_CBANK
	.align		4
        /*0050*/ 	.byte	0x04, 0x0a
        /*0052*/ 	.short	(.L_23 - .L_22)
	.align		4
.L_22:
        /*0054*/ 	.word	index@(.nv.constant0._ZN5gpuds9unionfind14kernel_flattenEPii)
        /*0058*/ 	.short	0x0380
        /*005a*/ 	.short	0x000c


	//----- nvinfo : EIATTR_SW_WAR
	.align		4
.L_23:
        /*005c*/ 	.byte	0x04, 0x36
        /*005e*/ 	.short	(.L_25 - .L_24)
.L_24:
        /*0060*/ 	.word	0x00000008
.L_25:


//--------------------- .nv.info._ZN5gpuds9unionfind17kernel_mass_mergeEPiPKiS3_i --------------------------
	.section	.nv.info._ZN5gpuds9unionfind17kernel_mass_mergeEPiPKiS3_i,"",@"SHT_CUDA_INFO"
	.sectionflags	@""
	.align	4


	//----- nvinfo : EIATTR_CUDA_API_VERSION
	.align		4
        /*0000*/ 	.byte	0x04, 0x37
        /*0002*/ 	.short	(.L_27 - .L_26)
.L_26:
        /*0004*/ 	.word	0x00000082


	//----- nvinfo : EIATTR_KPARAM_INFO
	.align		4
.L_27:
        /*0008*/ 	.byte	0x04, 0x17
        /*000a*/ 	.short	(.L_29 - .L_28)
.L_28:
        /*000c*/ 	.word	0x00000000
        /*0010*/ 	.short	0x0003
        /*0012*/ 	.short	0x0018
        /*0014*/ 	.byte	0x00, 0xf0, 0x11, 0x00


	//----- nvinfo : EIATTR_KPARAM_INFO
	.align		4
.L_29:
        /*0018*/ 	.byte	0x04, 0x17
        /*001a*/ 	.short	(.L_31 - .L_30)
.L_30:
        /*001c*/ 	.word	0x00000000
        /*0020*/ 	.short	0x0002
        /*0022*/ 	.short	0x0010
        /*0024*/ 	.byte	0x00, 0xf5, 0x21, 0x00


	//----- nvinfo : EIATTR_KPARAM_INFO
	.align		4
.L_31:
        /*0028*/ 	.byte	0x04, 0x17
        /*002a*/ 	.short	(.L_33 - .L_32)
.L_32:
        /*002c*/ 	.word	0x00000000
        /*0030*/ 	.short	0x0001
        /*0032*/ 	.short	0x0008
        /*0034*/ 	.byte	0x00, 0xf5, 0x21, 0x00


	//----- nvinfo : EIATTR_KPARAM_INFO
	.align		4
.L_33:
        /*0038*/ 	.byte	0x04, 0x17
        /*003a*/ 	.short	(.L_35 - .L_34)
.L_34:
        /*003c*/ 	.word	0x00000000
        /*0040*/ 	.short	0x0000
        /*0042*/ 	.short	0x0000
        /*0044*/ 	.byte	0x00, 0xf5, 0x21, 0x00


	//----- nvinfo : EIATTR_SPARSE_MMA_MASK
	.align		4
.L_35:
        /*0048*/ 	.byte	0x03, 0x50
        /*004a*/ 	.short	0x0000


	//----- nvinfo : EIATTR_MAXREG_COUNT
	.align		4
        /*004c*/ 	.byte	0x03, 0x1b
        /*004e*/ 	.short	0x00ff


	//----- nvinfo : EIATTR_MERCURY_ISA_VERSION
	.align		4
        /*0050*/ 	.byte	0x03, 0x5f
        /*0052*/ 	.short	0x0101


	//----- nvinfo : EIATTR_VRC_CTA_INIT_COUNT
	.align		4
        /*0054*/ 	.byte	0x02, 0x4a
	.zero		1
	.zero		1


	//----- nvinfo : EIATTR_EXIT_INSTR_OFFSETS
	.align		4
        /*0058*/ 	.byte	0x04, 0x1c
        /*005a*/ 	.short	(.L_37 - .L_36)


	//   ....[0]....
.L_36:
        /*005c*/ 	.word	0x00000250


	//   ....[1]....
        /*0060*/ 	.word	0x000006b0


	//----- nvinfo : EIATTR_CRS_STACK_SIZE
	.align		4
.L_37:
        /*0064*/ 	.byte	0x04, 0x1e
        /*0066*/ 	.short	(.L_39 - .L_38)
.L_38:
        /*0068*/ 	.word	0x00000000


	//----- nvinfo : EIATTR_CBANK_PARAM_SIZE
	.align		4
.L_39:
        /*006c*/ 	.byte	0x03, 0x19
        /*006e*/ 	.short	0x001c


	//----- nvinfo : EIATTR_PARAM_CBANK
	.align		4
        /*0070*/ 	.byte	0x04, 0x0a
        /*0072*/ 	.short	(.L_41 - .L_40)
	.align		4
.L_40:
        /*0074*/ 	.word	index@(.nv.constant0._ZN5gpuds9unionfind17kernel_mass_mergeEPiPKiS3_i)
        /*0078*/ 	.short	0x0380
        /*007a*/ 	.short	0x001c


	//----- nvinfo : EIATTR_SW_WAR
	.align		4
.L_41:
        /*007c*/ 	.byte	0x04, 0x36
        /*007e*/ 	.short	(.L_43 - .L_42)
.L_42:
        /*0080*/ 	.word	0x00000008
.L_43:


//--------------------- .nv.callgraph             --------------------------
	.section	.nv.callgraph,"",@"SHT_CUDA_CALLGRAPH"
	.align	4
	.sectionentsize	8
	.align		4
        /*0000*/ 	.word	0x00000000
	.align		4
        /*0004*/ 	.word	0xffffffff
	.align		4
        /*0008*/ 	.word	0x00000000
	.align		4
        /*000c*/ 	.word	0xfffffffe
	.align		4
        /*0010*/ 	.word	0x00000000
	.align		4
        /*0014*/ 	.word	0xfffffffd
	.align		4
        /*0018*/ 	.word	0x00000000
	.align		4
        /*001c*/ 	.word	0xfffffffc


//--------------------- .text._ZN5gpuds9unionfind14kernel_flattenEPii --------------------------
	.section	.text._ZN5gpuds9unionfind14kernel_flattenEPii,"ax",@progbits
	.align	128
        .global         _ZN5gpuds9unionfind14kernel_flattenEPii
        .type           _ZN5gpuds9unionfind14kernel_flattenEPii,@function
        .size           _ZN5gpuds9unionfind14kernel_flattenEPii,(.L_x_21 - _ZN5gpuds9unionfind14kernel_flattenEPii)
        .other          _ZN5gpuds9unionfind14kernel_flattenEPii,@"STO_CUDA_ENTRY STV_DEFAULT"
_ZN5gpuds9unionfind14kernel_flattenEPii:
.text._ZN5gpuds9unionfind14kernel_flattenEPii:
[----:B------:R-:W-:Y:S08]  /*0000*/  LDC R1, c[0x0][0x37c] ;  /* 0x0000df00ff017b82 */ /* 0x000ff00000000800 */
[----:B------:R-:W0:Y:S01]  /*0010*/  LDC R6, c[0x0][0x360] ;  /* 0x0000d800ff067b82 */ /* 0x000e220000000800 */
[----:B------:R-:W0:Y:S07]  /*0020*/  LDCU UR4, c[0x0][0x370] ;  /* 0x00006e00ff0477ac */ /* 0x000e2e0008000800 */
[----:B------:R-:W1:Y:S01]  /*0030*/  LDC R8, c[0x0][0x388] ;  /* 0x0000e200ff087b82 */ /* 0x000e620000000800 */
[----:B0-----:R-:W-:-:S07]  /*0040*/  IMAD R0, R6, UR4, RZ ;  /* 0x0000000406007c24 */ /* 0x001fce000f8e02ff */
[----:B------:R-:W0:Y:S01]  /*0050*/  S2UR UR4, SR_CTAID.X ;  /* 0x00000000000479c3 */ /* 0x000e220000002500 */
[-C--:B------:R-:W-:Y:S02]  /*0060*/  IABS R9, R0.reuse ;  /* 0x0000000000097213 */ /* 0x080fe40000000000 */
[----:B------:R-:W-:Y:S02]  /*0070*/  IABS R11, R0 ;  /* 0x00000000000b7213 */ /* 0x000fe40000000000 */
[----:B------:R-:W2:Y:S01]  /*0080*/  I2F.RP R4, R9 ;  /* 0x0000000900047306 */ /* 0x000ea20000209400 */
[----:B-1----:R-:W-:Y:S02]  /*0090*/  IADD3 R5, PT, PT, R0, -0x1, R8 ;  /* 0xffffffff00057810 */ /* 0x002fe40007ffe008 */
[----:B------:R-:W-:-:S05]  /*00a0*/  IMAD.MOV R11, RZ, RZ, -R11 ;  /* 0x000000ffff0b7224 */ /* 0x000fca00078e0a0b */
[----:B--2---:R-:W1:Y:S02]  /*00b0*/  MUFU.RCP R4, R4 ;  /* 0x0000000400047308 */ /* 0x004e640000001000 */
[----:B-1----:R-:W-:Y:S01]  /*00c0*/  VIADD R2, R4, 0xffffffe ;  /* 0x0ffffffe04027836 */ /* 0x002fe20000000000 */
[----:B------:R-:W-:Y:S02]  /*00d0*/  IABS R4, R5 ;  /* 0x0000000500047213 */ /* 0x000fe40000000000 */
[----:B------:R-:W-:-:S03]  /*00e0*/  LOP3.LUT R5, R5, R0, RZ, 0x3c, !PT ;  /* 0x0000000005057212 */ /* 0x000fc600078e3cff */
[----:B------:R1:W2:Y:S01]  /*00f0*/  F2I.FTZ.U32.TRUNC.NTZ R3, R2 ;  /* 0x0000000200037305 */ /* 0x0002a2000021f000 */
[----:B------:R-:W-:Y:S01]  /*0100*/  ISETP.GE.AND P1, PT, R5, RZ, PT ;  /* 0x000000ff0500720c */ /* 0x000fe20003f26270 */
[----:B-1----:R-:W-:Y:S02]  /*0110*/  HFMA2 R2, -RZ, RZ, 0, 0 ;  /* 0x00000000ff027431 */ /* 0x002fe400000001ff */
[----:B--2---:R-:W-:-:S04]  /*0120*/  IMAD.MOV R10, RZ, RZ, -R3 ;  /* 0x000000ffff0a7224 */ /* 0x004fc800078e0a03 */
[----:B------:R-:W-:-:S04]  /*0130*/  IMAD R7, R10, R9, RZ ;  /* 0x000000090a077224 */ /* 0x000fc800078e02ff */
[----:B------:R-:W-:Y:S02]  /*0140*/  IMAD.HI.U32 R3, R3, R7, R2 ;  /* 0x0000000703037227 */ /* 0x000fe400078e0002 */
[----:B------:R-:W0:Y:S02]  /*0150*/  S2R R7, SR_TID.X ;  /* 0x0000000000077919 */ /* 0x000e240000002100 */
[----:B------:R-:W-:Y:S02]  /*0160*/  IMAD.MOV.U32 R2, RZ, RZ, R11 ;  /* 0x000000ffff027224 */ /* 0x000fe400078e000b */
[----:B------:R-:W-:-:S04]  /*0170*/  IMAD.HI.U32 R3, R3, R4, RZ ;  /* 0x0000000403037227 */ /* 0x000fc800078e00ff */
[----:B------:R-:W-:-:S05]  /*0180*/  IMAD R2, R3, R2, R4 ;  /* 0x0000000203027224 */ /* 0x000fca00078e0204 */
[----:B------:R-:W-:-:S13]  /*0190*/  ISETP.GT.U32.AND P2, PT, R9, R2, PT ;  /* 0x000000020900720c */ /* 0x000fda0003f44070 */
[----:B------:R-:W-:Y:S01]  /*01a0*/  @!P2 IMAD.IADD R2, R2, 0x1, -R9 ;  /* 0x000000010202a824 */ /* 0x000fe200078e0a09 */
[----:B------:R-:W-:Y:S02]  /*01b0*/  @!P2 IADD3 R3, PT, PT, R3, 0x1, RZ ;  /* 0x000000010303a810 */ /* 0x000fe40007ffe0ff */
[----:B------:R-:W-:Y:S02]  /*01c0*/  ISETP.NE.AND P2, PT, R0, RZ, PT ;  /* 0x000000ff0000720c */ /* 0x000fe40003f45270 */
[----:B------:R-:W-:-:S13]  /*01d0*/  ISETP.GE.U32.AND P0, PT, R2, R9, PT ;  /* 0x000000090200720c */ /* 0x000fda0003f06070 */
[----:B------:R-:W-:-:S04]  /*01e0*/  @P0 VIADD R3, R3, 0x1 ;  /* 0x0000000103030836 */ /* 0x000fc80000000000 */
[----:B------:R-:W-:Y:S01]  /*01f0*/  @!P1 IMAD.MOV R3, RZ, RZ, -R3 ;  /* 0x000000ffff039224 */ /* 0x000fe200078e0a03 */
[----:B------:R-:W-:Y:S01]  /*0200*/  @!P2 LOP3.LUT R3, RZ, R0, RZ, 0x33, !PT ;  /* 0x00000000ff03a212 */ /* 0x000fe200078e33ff */
[----:B0-----:R-:W-:-:S04]  /*0210*/  IMAD R0, R6, UR4, R7 ;  /* 0x0000000406007c24 */ /* 0x001fc8000f8e0207 */
[----:B------:R-:W-:-:S05]  /*0220*/  IMAD R0, R0, R3, 0x1 ;  /* 0x0000000100007424 */ /* 0x000fca00078e0203 */
[----:B------:R-:W-:-:S04]  /*0230*/  IADD3 R3, PT, PT, R3, R0, RZ ;  /* 0x0000000003037210 */ /* 0x000fc80007ffe0ff */
[----:B------:R-:W-:-:S04]  /*0240*/  VIADDMNMX R11, R8, 0x1, R3, PT ;  /* 0x00000001080b7846 */ /* 0x000fc80003800103 */
[----:B------:R-:W-:-:S13]  /*0250*/  ISETP.GE.AND P0, PT, R0, R11, PT ;  /* 0x0000000b0000720c */ /* 0x000fda0003f06270 */
[----:B------:R-:W-:Y:S05]  /*0260*/  @P0 EXIT ;  /* 0x000000000000094d */ /* 0x000fea0003800000 */
[----:B------:R-:W0:Y:S02]  /*0270*/  LDCU.64 UR4, c[0x0][0x358] ;  /* 0x00006b00ff0477ac */ /* 0x000e240008000a00 */
.L_x_4:
[----:B-1----:R-:W1:Y:S02]  /*0280*/  LDC.64 R4, c[0x0][0x380] ;  /* 0x0000e000ff047b82 */ /* 0x002e640000000a00 */
[----:B-1----:R-:W-:-:S05]  /*0290*/  IMAD.WIDE R6, R0, 0x4, R4 ;  /* 0x0000000400067825 */ /* 0x002fca00078e0204 */
[----:B0-----:R-:W2:Y:S01]  /*02a0*/  LDG.E R2, desc[UR4][R6.64] ;  /* 0x0000000406027981 */ /* 0x001ea2000c1e1900 */
[----:B------:R-:W-:Y:S01]  /*02b0*/  BSSY.RECONVERGENT B0, `(.L_x_0) ;  /* 0x000000d000007945 */ /* 0x000fe20003800200 */
[----:B------:R-:W-:Y:S01]  /*02c0*/  IMAD.MOV.U32 R3, RZ, RZ, R0 ;  /* 0x000000ffff037224 */ /* 0x000fe200078e0000 */
[----:B--2---:R-:W-:-:S13]  /*02d0*/  ISETP.NE.AND P0, PT, R2, RZ, PT ;  /* 0x000000ff0200720c */ /* 0x004fda0003f05270 */
[----:B------:R-:W-:Y:S05]  /*02e0*/  @!P0 BRA `(.L_x_1) ;  /* 0x0000000000248947 */ /* 0x000fea0003800000 */
[----:B------:R-:W-:Y:S01]  /*02f0*/  BSSY.RECONVERGENT B1, `(.L_x_2) ;  /* 0x0000007000017945 */ /* 0x000fe20003800200 */
[----:B------:R-:W-:-:S07]  /*0300*/  IMAD.MOV.U32 R9, RZ, RZ, R2 ;  /* 0x000000ffff097224 */ /* 0x000fce00078e0002 */
.L_x_3:
[----:B------:R-:W-:Y:S01]  /*0310*/  IMAD.WIDE R2, R9, 0x4, R4 ;  /* 0x0000000409027825 */ /* 0x000fe200078e0204 */
[----:B------:R-:W-:-:S04]  /*0320*/  MOV R8, R9 ;  /* 0x0000000900087202 */ /* 0x000fc80000000f00 */
[----:B------:R-:W2:Y:S02]  /*0330*/  LDG.E R9, desc[UR4][R2.64] ;  /* 0x0000000402097981 */ /* 0x000ea4000c1e1900 */
[----:B--2---:R-:W-:-:S13]  /*0340*/  ISETP.NE.AND P0, PT, R9, RZ, PT ;  /* 0x000000ff0900720c */ /* 0x004fda0003f05270 */
[----:B------:R-:W-:Y:S05]  /*0350*/  @P0 BRA `(.L_x_3) ;  /* 0xfffffffc00ec0947 */ /* 0x000fea000383ffff */
[----:B------:R-:W-:Y:S05]  /*0360*/  BSYNC.RECONVERGENT B1 ;  /* 0x0000000000017941 */ /* 0x000fea0003800200 */
.L_x_2:
[----:B------:R-:W-:-:S07]  /*0370*/  IMAD.MOV.U32 R3, RZ, RZ, R8 ;  /* 0x000000ffff037224 */ /* 0x000fce00078e0008 */
.L_x_1:
[----:B------:R-:W-:Y:S05]  /*0380*/  BSYNC.RECONVERGENT B0 ;  /* 0x0000000000007941 */ /* 0x000fea0003800200 */
.L_x_0:
[C---:B------:R-:W-:Y:S02]  /*0390*/  ISETP.NE.AND P0, PT, R3.reuse, R0, PT ;  /* 0x000000000300720c */ /* 0x040fe40003f05270 */
[----:B------:R-:W-:Y:S02]  /*03a0*/  IADD3 R0, PT, PT, R0, 0x1, RZ ;  /* 0x0000000100007810 */ /* 0x000fe40007ffe0ff */
[----:B------:R-:W-:Y:S02]  /*03b0*/  SEL R3, R3, RZ, P0 ;  /* 0x000000ff03037207 */ /* 0x000fe40000000000 */
[----:B------:R-:W-:-:S03]  /*03c0*/  ISETP.NE.AND P0, PT, R0, R11, PT ;  /* 0x0000000b0000720c */ /* 0x000fc60003f05270 */
[----:B------:R1:W-:Y:S10]  /*03d0*/  STG.E desc[UR4][R6.64], R3 ;  /* 0x0000000306007986 */ /* 0x0003f4000c101904 */
[----:B------:R-:W-:Y:S05]  /*03e0*/  @P0 BRA `(.L_x_4) ;  /* 0xfffffffc00a40947 */ /* 0x000fea000383ffff */
[----:B------:R-:W-:Y:S05]  /*03f0*/  EXIT ;  /* 0x000000000000794d */ /* 0x000fea0003800000 */
.L_x_5:
[----:B------:R-:W-:-:S00]  /*0400*/  BRA `(.L_x_5) ;  /* 0xfffffffc00fc7947 */ /* 0x000fc0000383ffff */
[----:B------:R-:W-:-:S00]  /*0410*/  NOP ;  /* 0x0000000000007918 */ /* 0x000fc00000000000 */
        /* <DEDUP_REMOVED lines=14> */
.L_x_21:


//--------------------- .text._ZN5gpuds9unionfind17kernel_mass_mergeEPiPKiS3_i --------------------------
	.section	.text._ZN5gpuds9unionfind17kernel_mass_mergeEPiPKiS3_i,"ax",@progbits
	.align	128
        .global         _ZN5gpuds9unionfind17kernel_mass_mergeEPiPKiS3_i
        .type           _ZN5gpuds9unionfind17kernel_mass_mergeEPiPKiS3_i,@function
        .size           _ZN5gpuds9unionfind17kernel_mass_mergeEPiPKiS3_i,(.L_x_22 - _ZN5gpuds9unionfind17kernel_mass_mergeEPiPKiS3_i)
        .other          _ZN5gpuds9unionfind17kernel_mass_mergeEPiPKiS3_i,@"STO_CUDA_ENTRY STV_DEFAULT"
_ZN5gpuds9unionfind17kernel_mass_mergeEPiPKiS3_i:
.text._ZN5gpuds9unionfind17kernel_mass_mergeEPiPKiS3_i:
        /* <DEDUP_REMOVED lines=10> */
[----:B------:R-:W-:-:S05]  /*00a0*/  IADD3 R10, PT, PT, RZ, -R10, RZ ;  /* 0x8000000aff0a7210 */ /* 0x000fca0007ffe0ff */
[----:B--2---:R-:W1:Y:S02]  /*00b0*/  MUFU.RCP R4, R4 ;  /* 0x0000000400047308 */ /* 0x004e640000001000 */
[----:B-1----:R-:W-:Y:S01]  /*00c0*/  VIADD R2, R4, 0xffffffe ;  /* 0x0ffffffe04027836 */ /* 0x002fe20000000000 */
[----:B------:R-:W-:Y:S02]  /*00d0*/  IABS R4, R5 ;  /* 0x0000000500047213 */ /* 0x000fe40000000000 */
[----:B------:R-:W-:-:S03]  /*00e0*/  LOP3.LUT R5, R5, R0, RZ, 0x3c, !PT ;  /* 0x0000000005057212 */ /* 0x000fc600078e3cff */
[----:B------:R1:W2:Y:S01]  /*00f0*/  F2I.FTZ.U32.TRUNC.NTZ R3, R2 ;  /* 0x0000000200037305 */ /* 0x0002a2000021f000 */
[----:B------:R-:W-:Y:S01]  /*0100*/  ISETP.GE.AND P1, PT, R5, RZ, PT ;  /* 0x000000ff0500720c */ /* 0x000fe20003f26270 */
[----:B-1----:R-:W-:Y:S02]  /*0110*/  IMAD.MOV.U32 R2, RZ, RZ, RZ ;  /* 0x000000ffff027224 */ /* 0x002fe400078e00ff */
        /* <DEDUP_REMOVED lines=8> */
[-C--:B------:R-:W-:Y:S01]  /*01a0*/  @!P2 IADD3 R2, PT, PT, R2, -R11.reuse, RZ ;  /* 0x8000000b0202a210 */ /* 0x080fe20007ffe0ff */
[----:B------:R-:W-:Y:S01]  /*01b0*/  @!P2 VIADD R3, R3, 0x1 ;  /* 0x000000010303a836 */ /* 0x000fe20000000000 */
[----:B------:R-:W-:Y:S02]  /*01c0*/  ISETP.NE.AND P2, PT, R0, RZ, PT ;  /* 0x000000ff0000720c */ /* 0x000fe40003f45270 */
[----:B------:R-:W-:-:S13]  /*01d0*/  ISETP.GE.U32.AND P0, PT, R2, R11, PT ;  /* 0x0000000b0200720c */ /* 0x000fda0003f06070 */
[----:B------:R-:W-:-:S05]  /*01e0*/  @P0 VIADD R3, R3, 0x1 ;  /* 0x0000000103030836 */ /* 0x000fca0000000000 */
[----:B------:R-:W-:Y:S02]  /*01f0*/  @!P1 IADD3 R3, PT, PT, -R3, RZ, RZ ;  /* 0x000000ff03039210 */ /* 0x000fe40007ffe1ff */
[----:B------:R-:W-:Y:S01]  /*0200*/  @!P2 LOP3.LUT R3, RZ, R0, RZ, 0x33, !PT ;  /* 0x00000000ff03a212 */ /* 0x000fe200078e33ff */
[----:B0-----:R-:W-:-:S04]  /*0210*/  IMAD R0, R6, UR4, R7 ;  /* 0x0000000406007c24 */ /* 0x001fc8000f8e0207 */
[----:B------:R-:W-:-:S05]  /*0220*/  IMAD R2, R0, R3, RZ ;  /* 0x0000000300027224 */ /* 0x000fca00078e02ff */
[----:B------:R-:W-:-:S04]  /*0230*/  VIADDMNMX R0, R2, R3, R9, PT ;  /* 0x0000000302007246 */ /* 0x000fc80003800109 */
[----:B------:R-:W-:-:S13]  /*0240*/  ISETP.GE.AND P0, PT, R2, R0, PT ;  /* 0x000000000200720c */ /* 0x000fda0003f06270 */
[----:B------:R-:W-:Y:S05]  /*0250*/  @P0 EXIT ;  /* 0x000000000000094d */ /* 0x000fea0003800000 */
[----:B------:R-:W-:Y:S01]  /*0260*/  IMAD.MOV.U32 R3, RZ, RZ, R2 ;  /* 0x000000ffff037224 */ /* 0x000fe200078e0002 */
[----:B------:R-:W0:Y:S06]  /*0270*/  LDCU.64 UR4, c[0x0][0x358] ;  /* 0x00006b00ff0477ac */ /* 0x000e2c0008000a00 */
.L_x_19:
[----:B------:R-:W1:Y:S08]  /*0280*/  LDC.64 R4, c[0x0][0x388] ;  /* 0x0000e200ff047b82 */ /* 0x000e700000000a00 */
[----:B------:R-:W2:Y:S08]  /*0290*/  LDC.64 R10, c[0x0][0x380] ;  /* 0x0000e000ff0a7b82 */ /* 0x000eb00000000a00 */
[----:B------:R-:W3:Y:S01]  /*02a0*/  LDC.64 R6, c[0x0][0x390] ;  /* 0x0000e400ff067b82 */ /* 0x000ee20000000a00 */
[----:B-1----:R-:W-:-:S05]  /*02b0*/  IMAD.WIDE R4, R3, 0x4, R4 ;  /* 0x0000000403047825 */ /* 0x002fca00078e0204 */
[----:B0-----:R-:W2:Y:S01]  /*02c0*/  LDG.E R17, desc[UR4][R4.64] ;  /* 0x0000000404117981 */ /* 0x001ea2000c1e1900 */
[----:B---3--:R-:W-:-:S05]  /*02d0*/  IMAD.WIDE R6, R3, 0x4, R6 ;  /* 0x0000000403067825 */ /* 0x008fca00078e0206 */
[----:B------:R0:W5:Y:S01]  /*02e0*/  LDG.E R15, desc[UR4][R6.64] ;  /* 0x00000004060f7981 */ /* 0x000162000c1e1900 */
[----:B--2---:R-:W-:-:S06]  /*02f0*/  IMAD.WIDE R8, R17, 0x4, R10 ;  /* 0x0000000411087825 */ /* 0x004fcc00078e020a */
[----:B------:R-:W2:Y:S01]  /*0300*/  LDG.E R8, desc[UR4][R8.64] ;  /* 0x0000000408087981 */ /* 0x000ea2000c1e1900 */
[----:B------:R-:W-:Y:S01]  /*0310*/  VIADD R3, R3, 0x1 ;  /* 0x0000000103037836 */ /* 0x000fe20000000000 */
[----:B------:R-:W-:Y:S01]  /*0320*/  BSSY.RECONVERGENT B0, `(.L_x_6) ;  /* 0x000000c000007945 */ /* 0x000fe20003800200 */
[----:B------:R-:W-:-:S03]  /*0330*/  MOV R13, R17 ;  /* 0x00000011000d7202 */ /* 0x000fc60000000f00 */
[----:B------:R-:W-:Y:S02]  /*0340*/  ISETP.NE.AND P0, PT, R3, R0, PT ;  /* 0x000000000300720c */ /* 0x000fe40003f05270 */
[----:B--2---:R-:W-:-:S13]  /*0350*/  ISETP.NE.AND P1, PT, R8, RZ, PT ;  /* 0x000000ff0800720c */ /* 0x004fda0003f25270 */
[----:B0-----:R-:W-:Y:S05]  /*0360*/  @!P1 BRA `(.L_x_7) ;  /* 0x00000000001c9947 */ /* 0x001fea0003800000 */
[----:B------:R-:W-:Y:S01]  /*0370*/  BSSY.RECONVERGENT B1, `(.L_x_7) ;  /* 0x0000006000017945 */ /* 0x000fe20003800200 */
.L_x_8:
[----:B------:R-:W-:-:S04]  /*0380*/  IMAD.WIDE R4, R8, 0x4, R10 ;  /* 0x0000000408047825 */ /* 0x000fc800078e020a */
[----:B------:R-:W-:Y:S02]  /*0390*/  IMAD.MOV.U32 R17, RZ, RZ, R8 ;  /* 0x000000ffff117224 */ /* 0x000fe400078e0008 */
[----:B------:R-:W2:Y:S02]  /*03a0*/  LDG.E R8, desc[UR4][R4.64] ;  /* 0x0000000404087981 */ /* 0x000ea4000c1e1900 */
[----:B--2---:R-:W-:-:S13]  /*03b0*/  ISETP.NE.AND P1, PT, R8, RZ, PT ;  /* 0x000000ff0800720c */ /* 0x004fda0003f25270 */
[----:B------:R-:W-:Y:S05]  /*03c0*/  @P1 BRA `(.L_x_8) ;  /* 0xfffffffc00ec1947 */ /* 0x000fea000383ffff */
[----:B------:R-:W-:Y:S05]  /*03d0*/  BSYNC.RECONVERGENT B1 ;  /* 0x0000000000017941 */ /* 0x000fea0003800200 */
.L_x_7:
[----:B------:R-:W-:Y:S05]  /*03e0*/  BSYNC.RECONVERGENT B0 ;  /* 0x0000000000007941 */ /* 0x000fea0003800200 */
.L_x_6:
[----:B------:R-:W-:Y:S01]  /*03f0*/  BSSY B0, `(.L_x_9) ;  /* 0x0000006000007945 */ /* 0x000fe20003800000 */
.L_x_10:
[----:B------:R-:W-:Y:S01]  /*0400*/  IMAD.WIDE R4, R13, 0x4, R10 ;  /* 0x000000040d047825 */ /* 0x000fe200078e020a */
[----:B------:R-:W-:Y:S05]  /*0410*/  YIELD ;  /* 0x0000000000007946 */ /* 0x000fea0003800000 */
[----:B------:R-:W2:Y:S02]  /*0420*/  ATOMG.E.MIN.S32.STRONG.GPU PT, R13, desc[UR4][R4.64], R17 ;  /* 0x80000011040d79a8 */ /* 0x000ea400089ef304 */
[----:B--2---:R-:W-:-:S13]  /*0430*/  ISETP.GT.AND P1, PT, R13, R17, PT ;  /* 0x000000110d00720c */ /* 0x004fda0003f24270 */
[----:B------:R-:W-:Y:S05]  /*0440*/  @P1 BRA `(.L_x_10) ;  /* 0xfffffffc00ec1947 */ /* 0x000fea000383ffff */
[----:B------:R-:W-:Y:S05]  /*0450*/  BSYNC B0 ;  /* 0x0000000000007941 */ /* 0x000fea0003800000 */
.L_x_9:
[----:B------:R-:W-:Y:S01]  /*0460*/  BSSY B0, `(.L_x_11) ;  /* 0x0000023000007945 */ /* 0x000fe20003800000 */
.L_x_18:
[----:B------:R-:W0:Y:S02]  /*0470*/  LDC.64 R6, c[0x0][0x380] ;  /* 0x0000e000ff067b82 */ /* 0x000e240000000a00 */
[----:B0----5:R-:W-:-:S06]  /*0480*/  IMAD.WIDE R4, R15, 0x4, R6 ;  /* 0x000000040f047825 */ /* 0x021fcc00078e0206 */
[----:B------:R-:W2:Y:S01]  /*0490*/  LDG.E R4, desc[UR4][R4.64] ;  /* 0x0000000404047981 */ /* 0x000ea2000c1e1900 */
[----:B------:R-:W-:Y:S05]  /*04a0*/  YIELD ;  /* 0x0000000000007946 */ /* 0x000fea0003800000 */
[----:B------:R-:W-:Y:S01]  /*04b0*/  BSSY.RECONVERGENT B1, `(.L_x_12) ;  /* 0x000000c000017945 */ /* 0x000fe20003800200 */
[----:B------:R-:W-:Y:S02]  /*04c0*/  MOV R2, R15 ;  /* 0x0000000f00027202 */ /* 0x000fe40000000f00 */
[----:B--2---:R-:W-:-:S13]  /*04d0*/  ISETP.NE.AND P1, PT, R4, RZ, PT ;  /* 0x000000ff0400720c */ /* 0x004fda0003f25270 */
[----:B------:R-:W-:Y:S05]  /*04e0*/  @!P1 BRA `(.L_x_13) ;  /* 0x0000000000209947 */ /* 0x000fea0003800000 */
[----:B------:R-:W-:Y:S01]  /*04f0*/  BSSY.RECONVERGENT B2, `(.L_x_13) ;  /* 0x0000007000027945 */ /* 0x000fe20003800200 */
[----:B------:R-:W-:-:S07]  /*0500*/  IMAD.MOV.U32 R9, RZ, RZ, R4 ;  /* 0x000000ffff097224 */ /* 0x000fce00078e0004 */
.L_x_14:
[----:B------:R-:W-:Y:S01]  /*0510*/  IMAD.WIDE R4, R9, 0x4, R6 ;  /* 0x0000000409047825 */ /* 0x000fe200078e0206 */
[----:B------:R-:W-:-:S04]  /*0520*/  MOV R2, R9 ;  /* 0x0000000900027202 */ /* 0x000fc80000000f00 */
[----:B------:R-:W2:Y:S02]  /*0530*/  LDG.E R9, desc[UR4][R4.64] ;  /* 0x0000000404097981 */ /* 0x000ea4000c1e1900 */
[----:B--2---:R-:W-:-:S13]  /*0540*/  ISETP.NE.AND P1, PT, R9, RZ, PT ;  /* 0x000000ff0900720c */ /* 0x004fda0003f25270 */
[----:B------:R-:W-:Y:S05]  /*0550*/  @P1 BRA `(.L_x_14) ;  /* 0xfffffffc00ec1947 */ /* 0x000fea000383ffff */
[----:B------:R-:W-:Y:S05]  /*0560*/  BSYNC.RECONVERGENT B2 ;  /* 0x0000000000027941 */ /* 0x000fea0003800200 */
.L_x_13:
[----:B------:R-:W-:Y:S05]  /*0570*/  BSYNC.RECONVERGENT B1 ;  /* 0x0000000000017941 */ /* 0x000fea0003800200 */
.L_x_12:
[----:B------:R-:W-:Y:S01]  /*0580*/  BSSY B1, `(.L_x_15) ;  /* 0x0000006000017945 */ /* 0x000fe20003800000 */
.L_x_16:
[----:B------:R-:W-:Y:S01]  /*0590*/  IMAD.WIDE R4, R15, 0x4, R6 ;  /* 0x000000040f047825 */ /* 0x000fe200078e0206 */
[----:B------:R-:W-:Y:S05]  /*05a0*/  YIELD ;  /* 0x0000000000007946 */ /* 0x000fea0003800000 */
[----:B------:R-:W2:Y:S02]  /*05b0*/  ATOMG.E.MIN.S32.STRONG.GPU PT, R15, desc[UR4][R4.64], R2 ;  /* 0x80000002040f79a8 */ /* 0x000ea400089ef304 */
[----:B--2---:R-:W-:-:S13]  /*05c0*/  ISETP.GT.AND P1, PT, R15, R2, PT ;  /* 0x000000020f00720c */ /* 0x004fda0003f24270 */
[----:B------:R-:W-:Y:S05]  /*05d0*/  @P1 BRA `(.L_x_16) ;  /* 0xfffffffc00ec1947 */ /* 0x000fea000383ffff */
[----:B------:R-:W-:Y:S05]  /*05e0*/  BSYNC B1 ;  /* 0x0000000000017941 */ /* 0x000fea0003800000 */
.L_x_15:
[----:B------:R-:W-:-:S13]  /*05f0*/  ISETP.NE.AND P1, PT, R17, R2, PT ;  /* 0x000000021100720c */ /* 0x000fda0003f25270 */
[----:B------:R-:W-:Y:S05]  /*0600*/  @!P1 BRA `(.L_x_17) ;  /* 0x0000000000209947 */ /* 0x000fea0003800000 */
[CC--:B------:R-:W-:Y:S01]  /*0610*/  VIMNMX R15, PT, PT, R2.reuse, R17.reuse, !PT ;  /* 0x00000011020f7248 */ /* 0x0c0fe20007fe0100 */
[----:B------:R-:W-:Y:S01]  /*0620*/  IMAD.MOV.U32 R8, RZ, RZ, RZ ;  /* 0x000000ffff087224 */ /* 0x000fe200078e00ff */
[----:B------:R-:W-:-:S03]  /*0630*/  VIMNMX R9, PT, PT, R2, R17, PT ;  /* 0x0000001102097248 */ /* 0x000fc60003fe0100 */
[----:B------:R-:W-:-:S06]  /*0640*/  IMAD.WIDE R4, R15, 0x4, R6 ;  /* 0x000000040f047825 */ /* 0x000fcc00078e0206 */
[----:B------:R-:W2:Y:S01]  /*0650*/  ATOMG.E.CAS.STRONG.GPU PT, R4, [R4], R8, R9 ;  /* 0x00000008040473a9 */ /* 0x000ea200001ee109 */
[----:B------:R-:W-:Y:S02]  /*0660*/  MOV R17, R9 ;  /* 0x0000000900117202 */ /* 0x000fe40000000f00 */
[----:B--2---:R-:W-:-:S13]  /*0670*/  ISETP.NE.AND P1, PT, R4, RZ, PT ;  /* 0x000000ff0400720c */ /* 0x004fda0003f25270 */
[----:B------:R-:W-:Y:S05]  /*0680*/  @P1 BRA `(.L_x_18) ;  /* 0xfffffffc00781947 */ /* 0x000fea000383ffff */
.L_x_17:
[----:B------:R-:W-:Y:S05]  /*0690*/  BSYNC B0 ;  /* 0x0000000000007941 */ /* 0x000fea0003800000 */
.L_x_11:
[----:B------:R-:W-:Y:S05]  /*06a0*/  @P0 BRA `(.L_x_19) ;  /* 0xfffffff800f40947 */ /* 0x000fea000383ffff */
[----:B------:R-:W-:Y:S05]  /*06b0*/  EXIT ;  /* 0x000000000000794d */ /* 0x000fea0003800000 */
.L_x_20:
        /* <DEDUP_REMOVED lines=12> */
.L_x_22:


//--------------------- .nv.shared.reserved.0     --------------------------
	.section	.nv.shared.reserved.0,"aw",@nobits
	.weak		__nv_reservedSMEM_offset_0_alias
	.size		__nv_reservedSMEM_offset_0_alias, 0, 64
	.other		__nv_reservedSMEM_offset_0_alias,@"STO_CUDA_RESERVED_SHARED STV_DEFAULT"
__nv_reservedSMEM_offset_0_alias:
	.zero		0
	.zero		64


//--------------------- .nv.constant0._ZN5gpuds9unionfind14kernel_flattenEPii --------------------------
	.section	.nv.constant0._ZN5gpuds9unionfind14kernel_flattenEPii,"a",@progbits
	.sectionflags	@""
	.align	4
.nv.constant0._ZN5gpuds9unionfind14kernel_flattenEPii:
	.zero		908


//--------------------- .nv.constant0._ZN5gpuds9unionfind17kernel_mass_mergeEPiPKiS3_i --------------------------
	.section	.nv.constant0._ZN5gpuds9unionfind17kernel_mass_mergeEPiPKiS3_i,"a",@progbits
	.sectionflags	@""
	.align	4
.nv.constant0._ZN5gpuds9unionfind17kernel_mass_mergeEPiPKiS3_i:
	.zero		924


//--------------------- SYMBOLS --------------------------

	.type		.nv.reservedSmem.offset0,@object
	.size		.nv.reservedSmem.offset0,0x4
